//
// Generated by NVIDIA NVVM Compiler
//
// Compiler Build ID: CL-36424714
// Cuda compilation tools, release 13.0, V13.0.88
// Based on NVVM 20.0.0
//

.version 9.0
.target sm_100
.address_size 64

	// .globl	_Z22MeshIntersectionKerneliiPKfiS0_S0_S0_Pf
// _ZZ22MeshIntersectionKerneliiPKfiS0_S0_S0_PfE5buf_1 has been demoted
// _ZZ22MeshIntersectionKerneliiPKfiS0_S0_S0_PfE5buf_2 has been demoted
// _ZZ22MeshIntersectionKerneliiPKfiS0_S0_S0_PfE5buf_3 has been demoted

.visible .entry _Z22MeshIntersectionKerneliiPKfiS0_S0_S0_Pf(
	.param .u32 _Z22MeshIntersectionKerneliiPKfiS0_S0_S0_Pf_param_0,
	.param .u32 _Z22MeshIntersectionKerneliiPKfiS0_S0_S0_Pf_param_1,
	.param .u64 .ptr .align 1 _Z22MeshIntersectionKerneliiPKfiS0_S0_S0_Pf_param_2,
	.param .u32 _Z22MeshIntersectionKerneliiPKfiS0_S0_S0_Pf_param_3,
	.param .u64 .ptr .align 1 _Z22MeshIntersectionKerneliiPKfiS0_S0_S0_Pf_param_4,
	.param .u64 .ptr .align 1 _Z22MeshIntersectionKerneliiPKfiS0_S0_S0_Pf_param_5,
	.param .u64 .ptr .align 1 _Z22MeshIntersectionKerneliiPKfiS0_S0_S0_Pf_param_6,
	.param .u64 .ptr .align 1 _Z22MeshIntersectionKerneliiPKfiS0_S0_S0_Pf_param_7
)
{
	.reg .pred 	%p<17>;
	.reg .b32 	%r<56>;
	.reg .b32 	%f<95>;
	.reg .b64 	%rd<23>;
	// demoted variable
	.shared .align 4 .b8 _ZZ22MeshIntersectionKerneliiPKfiS0_S0_S0_PfE5buf_1[12288];
	// demoted variable
	.shared .align 4 .b8 _ZZ22MeshIntersectionKerneliiPKfiS0_S0_S0_PfE5buf_2[12288];
	// demoted variable
	.shared .align 4 .b8 _ZZ22MeshIntersectionKerneliiPKfiS0_S0_S0_PfE5buf_3[12288];
	ld.param.u32 	%r23, [_Z22MeshIntersectionKerneliiPKfiS0_S0_S0_Pf_param_1];
	ld.param.u64 	%rd3, [_Z22MeshIntersectionKerneliiPKfiS0_S0_S0_Pf_param_2];
	ld.param.u32 	%r24, [_Z22MeshIntersectionKerneliiPKfiS0_S0_S0_Pf_param_3];
	setp.lt.s32 	%p1, %r24, 1;
	@%p1 bra 	$L__BB0_15;
	mov.u32 	%r1, %tid.x;
	mov.u32 	%r2, %ntid.x;
	mov.u32 	%r26, %nctaid.y;
	mul.lo.s32 	%r3, %r2, %r26;
	cvta.to.global.u64 	%rd1, %rd3;
	mov.b32 	%r49, 0;
$L__BB0_2:
	add.s32 	%r5, %r49, 1024;
	min.s32 	%r27, %r24, %r5;
	sub.s32 	%r6, %r27, %r49;
	mul.lo.s32 	%r7, %r6, 3;
	setp.ge.s32 	%p2, %r1, %r7;
	@%p2 bra 	$L__BB0_5;
	mul.lo.s32 	%r8, %r49, 3;
	mov.u32 	%r50, %r1;
$L__BB0_4:
	ld.param.u64 	%rd21, [_Z22MeshIntersectionKerneliiPKfiS0_S0_S0_Pf_param_6];
	ld.param.u64 	%rd20, [_Z22MeshIntersectionKerneliiPKfiS0_S0_S0_Pf_param_5];
	ld.param.u64 	%rd19, [_Z22MeshIntersectionKerneliiPKfiS0_S0_S0_Pf_param_4];
	add.s32 	%r28, %r50, %r8;
	cvta.to.global.u64 	%rd8, %rd19;
	mul.wide.s32 	%rd9, %r28, 4;
	add.s64 	%rd10, %rd8, %rd9;
	ld.global.f32 	%f17, [%rd10];
	shl.b32 	%r29, %r50, 2;
	mov.u32 	%r30, _ZZ22MeshIntersectionKerneliiPKfiS0_S0_S0_PfE5buf_1;
	add.s32 	%r31, %r30, %r29;
	st.shared.f32 	[%r31], %f17;
	cvta.to.global.u64 	%rd11, %rd20;
	add.s64 	%rd12, %rd11, %rd9;
	ld.global.f32 	%f18, [%rd12];
	mov.u32 	%r32, _ZZ22MeshIntersectionKerneliiPKfiS0_S0_S0_PfE5buf_2;
	add.s32 	%r33, %r32, %r29;
	st.shared.f32 	[%r33], %f18;
	cvta.to.global.u64 	%rd13, %rd21;
	add.s64 	%rd14, %rd13, %rd9;
	ld.global.f32 	%f19, [%rd14];
	mov.u32 	%r34, _ZZ22MeshIntersectionKerneliiPKfiS0_S0_S0_PfE5buf_3;
	add.s32 	%r35, %r34, %r29;
	st.shared.f32 	[%r35], %f19;
	add.s32 	%r50, %r50, %r2;
	setp.lt.s32 	%p3, %r50, %r7;
	@%p3 bra 	$L__BB0_4;
$L__BB0_5:
	mov.u32 	%r36, %ctaid.y;
	mad.lo.s32 	%r51, %r36, %r2, %r1;
	setp.ge.s32 	%p4, %r51, %r23;
	bar.sync 	0;
	@%p4 bra 	$L__BB0_14;
$L__BB0_6:
	setp.lt.s32 	%p5, %r6, 1;
	mul.lo.s32 	%r37, %r51, 3;
	mul.wide.s32 	%rd15, %r37, 4;
	add.s64 	%rd16, %rd1, %rd15;
	ld.global.f32 	%f1, [%rd16];
	ld.global.f32 	%f2, [%rd16+4];
	ld.global.f32 	%f3, [%rd16+8];
	add.f32 	%f4, %f1, 0f41200000;
	@%p5 bra 	$L__BB0_13;
	ld.param.u64 	%rd22, [_Z22MeshIntersectionKerneliiPKfiS0_S0_S0_Pf_param_7];
	sub.f32 	%f5, %f4, %f1;
	sub.f32 	%f6, %f2, %f2;
	sub.f32 	%f7, %f3, %f3;
	cvta.to.global.u64 	%rd17, %rd22;
	mul.wide.s32 	%rd18, %r51, 4;
	add.s64 	%rd2, %rd17, %rd18;
	mov.u32 	%r42, _ZZ22MeshIntersectionKerneliiPKfiS0_S0_S0_PfE5buf_1;
	add.s32 	%r54, %r42, 4;
	mov.u32 	%r43, _ZZ22MeshIntersectionKerneliiPKfiS0_S0_S0_PfE5buf_2;
	add.s32 	%r53, %r43, 4;
	mov.u32 	%r44, _ZZ22MeshIntersectionKerneliiPKfiS0_S0_S0_PfE5buf_3;
	add.s32 	%r52, %r44, 8;
	mov.b32 	%r55, 0;
$L__BB0_8:
	ld.shared.f32 	%f20, [%r54+-4];
	ld.shared.f32 	%f21, [%r54];
	ld.shared.f32 	%f22, [%r54+4];
	ld.shared.f32 	%f23, [%r53+-4];
	ld.shared.f32 	%f24, [%r53];
	ld.shared.f32 	%f25, [%r53+4];
	ld.shared.f32 	%f26, [%r52+-8];
	ld.shared.f32 	%f27, [%r52+-4];
	ld.shared.f32 	%f28, [%r52];
	sub.f32 	%f8, %f20, %f1;
	sub.f32 	%f9, %f21, %f2;
	sub.f32 	%f10, %f22, %f3;
	sub.f32 	%f11, %f23, %f1;
	sub.f32 	%f12, %f24, %f2;
	sub.f32 	%f13, %f25, %f3;
	mul.f32 	%f29, %f9, %f13;
	mul.f32 	%f30, %f10, %f12;
	sub.f32 	%f31, %f29, %f30;
	mul.f32 	%f32, %f10, %f11;
	mul.f32 	%f33, %f8, %f13;
	sub.f32 	%f34, %f32, %f33;
	mul.f32 	%f35, %f8, %f12;
	mul.f32 	%f36, %f9, %f11;
	sub.f32 	%f37, %f35, %f36;
	sub.f32 	%f14, %f26, %f1;
	sub.f32 	%f15, %f27, %f2;
	sub.f32 	%f16, %f28, %f3;
	mul.f32 	%f38, %f34, %f15;
	fma.rn.f32 	%f39, %f14, %f31, %f38;
	fma.rn.f32 	%f40, %f37, %f16, %f39;
	setp.lt.f32 	%p6, %f40, 0f00000000;
	selp.f32 	%f41, 0fBF800000, 0f3F800000, %p6;
	cvt.rzi.s32.f32 	%r45, %f41;
	sub.f32 	%f42, %f20, %f4;
	sub.f32 	%f43, %f23, %f4;
	mul.f32 	%f44, %f10, %f43;
	mul.f32 	%f45, %f42, %f13;
	sub.f32 	%f46, %f44, %f45;
	mul.f32 	%f47, %f42, %f12;
	mul.f32 	%f48, %f9, %f43;
	sub.f32 	%f49, %f47, %f48;
	sub.f32 	%f50, %f26, %f4;
	mul.f32 	%f51, %f46, %f15;
	fma.rn.f32 	%f52, %f50, %f31, %f51;
	fma.rn.f32 	%f53, %f49, %f16, %f52;
	setp.lt.f32 	%p7, %f53, 0f00000000;
	selp.f32 	%f54, 0fBF800000, 0f3F800000, %p7;
	cvt.rzi.s32.f32 	%r46, %f54;
	setp.eq.s32 	%p8, %r45, %r46;
	@%p8 bra 	$L__BB0_12;
	mul.f32 	%f55, %f6, %f10;
	mul.f32 	%f56, %f7, %f9;
	sub.f32 	%f57, %f55, %f56;
	mul.f32 	%f58, %f7, %f8;
	mul.f32 	%f59, %f5, %f10;
	sub.f32 	%f60, %f58, %f59;
	mul.f32 	%f61, %f5, %f9;
	mul.f32 	%f62, %f6, %f8;
	sub.f32 	%f63, %f61, %f62;
	mul.f32 	%f64, %f60, %f12;
	fma.rn.f32 	%f65, %f11, %f57, %f64;
	fma.rn.f32 	%f66, %f63, %f13, %f65;
	setp.lt.f32 	%p9, %f66, 0f00000000;
	selp.f32 	%f67, 0fBF800000, 0f3F800000, %p9;
	cvt.rzi.s32.f32 	%r17, %f67;
	mul.f32 	%f68, %f6, %f13;
	mul.f32 	%f69, %f7, %f12;
	sub.f32 	%f70, %f68, %f69;
	mul.f32 	%f71, %f7, %f11;
	mul.f32 	%f72, %f5, %f13;
	sub.f32 	%f73, %f71, %f72;
	mul.f32 	%f74, %f5, %f12;
	mul.f32 	%f75, %f6, %f11;
	sub.f32 	%f76, %f74, %f75;
	mul.f32 	%f77, %f73, %f15;
	fma.rn.f32 	%f78, %f14, %f70, %f77;
	fma.rn.f32 	%f79, %f76, %f16, %f78;
	setp.lt.f32 	%p10, %f79, 0f00000000;
	selp.f32 	%f80, 0fBF800000, 0f3F800000, %p10;
	cvt.rzi.s32.f32 	%r47, %f80;
	setp.ne.s32 	%p11, %r17, %r47;
	@%p11 bra 	$L__BB0_12;
	mul.f32 	%f81, %f6, %f16;
	mul.f32 	%f82, %f7, %f15;
	sub.f32 	%f83, %f81, %f82;
	mul.f32 	%f84, %f7, %f14;
	mul.f32 	%f85, %f5, %f16;
	sub.f32 	%f86, %f84, %f85;
	mul.f32 	%f87, %f5, %f15;
	mul.f32 	%f88, %f6, %f14;
	sub.f32 	%f89, %f87, %f88;
	mul.f32 	%f90, %f9, %f86;
	fma.rn.f32 	%f91, %f8, %f83, %f90;
	fma.rn.f32 	%f92, %f10, %f89, %f91;
	setp.lt.f32 	%p12, %f92, 0f00000000;
	selp.f32 	%f93, 0fBF800000, 0f3F800000, %p12;
	cvt.rzi.s32.f32 	%r48, %f93;
	setp.ne.s32 	%p13, %r48, %r17;
	@%p13 bra 	$L__BB0_12;
	atom.global.add.f32 	%f94, [%rd2], 0f3D000000;
$L__BB0_12:
	add.s32 	%r55, %r55, 1;
	add.s32 	%r54, %r54, 12;
	add.s32 	%r53, %r53, 12;
	add.s32 	%r52, %r52, 12;
	setp.lt.s32 	%p14, %r55, %r6;
	@%p14 bra 	$L__BB0_8;
$L__BB0_13:
	add.s32 	%r51, %r51, %r3;
	setp.lt.s32 	%p15, %r51, %r23;
	@%p15 bra 	$L__BB0_6;
$L__BB0_14:
	bar.sync 	0;
	setp.lt.s32 	%p16, %r5, %r24;
	mov.u32 	%r49, %r5;
	@%p16 bra 	$L__BB0_2;
$L__BB0_15:
	ret;

}


// ===== COMPILED SASS (sm_100) =====

	.target	sm_100

	.elftype	@"ET_EXEC"


//--------------------- .note.nv.tkinfo           --------------------------
	.section	.note.nv.tkinfo,"",@"SHT_NOTE"
	.sectionflags	@"SHF_NOTE_NV_TKINFO"
	.tkinfo
        /*0018*/ 	.word	0x00000002
        /*0030*/ 	.string	""
        /*0030*/ 	.string	"ptxas"
        /*0030*/ 	.string	"Cuda compilation tools, release 13.0, V13.0.88"
        /*0030*/ 	.string	"Build cuda_13.0.r13.0/compiler.36424714_0"
        /*0030*/ 	.string	"-arch sm_100 -m 64 "



//--------------------- .note.nv.cuinfo           --------------------------
	.section	.note.nv.cuinfo,"",@"SHT_NOTE"
	.sectionflags	@"SHF_NOTE_NV_CUINFO"
        /*0018*/ 	.short	0x0002
        /*001a*/ 	.short	0x0064
        /*001c*/ 	.short	0x0082
	.zero		2


//--------------------- .nv.info                  --------------------------
	.section	.nv.info,"",@"SHT_CUDA_INFO"
	.align	4


	//----- nvinfo : EIATTR_REGCOUNT
	.align		4
        /*0000*/ 	.byte	0x04, 0x2f
        /*0002*/ 	.short	(.L_1 - .L_0)
	.align		4
.L_0:
        /*0004*/ 	.word	index@(_Z22MeshIntersectionKerneliiPKfiS0_S0_S0_Pf)
        /*0008*/ 	.word	0x00000028


	//----- nvinfo : EIATTR_FRAME_SIZE
	.align		4
.L_1:
        /*000c*/ 	.byte	0x04, 0x11
        /*000e*/ 	.short	(.L_3 - .L_2)
	.align		4
.L_2:
        /*0010*/ 	.word	index@(_Z22MeshIntersectionKerneliiPKfiS0_S0_S0_Pf)
        /*0014*/ 	.word	0x00000000


	//----- nvinfo : EIATTR_MIN_STACK_SIZE
	.align		4
.L_3:
        /*0018*/ 	.byte	0x04, 0x12
        /*001a*/ 	.short	(.L_5 - .L_4)
	.align		4
.L_4:
        /*001c*/ 	.word	index@(_Z22MeshIntersectionKerneliiPKfiS0_S0_S0_Pf)
        /*0020*/ 	.word	0x00000000
.L_5:


//--------------------- .nv.compat                --------------------------
	.section	.nv.compat,"",@"SHT_CUDA_COMPAT_INFO"
	.align	4
        /*0000*/ 	.byte	0x02, 0x09, 0x00, 0x00, 0x02, 0x02, 0x01, 0x00, 0x02, 0x05, 0x05, 0x00, 0x03, 0x07, 0x01, 0x01
        /*0010*/ 	.byte	0x02, 0x03, 0x00, 0x00, 0x02, 0x06, 0x01, 0x00, 0x04, 0x0b, 0x08, 0x00, 0x09, 0x00, 0x00, 0x00
        /*0020*/ 	.byte	0x00, 0x00, 0x00, 0x00


//--------------------- .nv.info._Z22MeshIntersectionKerneliiPKfiS0_S0_S0_Pf --------------------------
	.section	.nv.info._Z22MeshIntersectionKerneliiPKfiS0_S0_S0_Pf,"",@"SHT_CUDA_INFO"
	.sectionflags	@""
	.align	4


	//----- nvinfo : EIATTR_CUDA_API_VERSION
	.align		4
        /*0000*/ 	.byte	0x04, 0x37
        /*0002*/ 	.short	(.L_7 - .L_6)
.L_6:
        /*0004*/ 	.word	0x00000082


	//----- nvinfo : EIATTR_KPARAM_INFO
	.align		4
.L_7:
        /*0008*/ 	.byte	0x04, 0x17
        /*000a*/ 	.short	(.L_9 - .L_8)
.L_8:
        /*000c*/ 	.word	0x00000000
        /*0010*/ 	.short	0x0007
        /*0012*/ 	.short	0x0030
        /*0014*/ 	.byte	0x00, 0xf5, 0x21, 0x00


	//----- nvinfo : EIATTR_KPARAM_INFO
	.align		4
.L_9:
        /*0018*/ 	.byte	0x04, 0x17
        /*001a*/ 	.short	(.L_11 - .L_10)
.L_10:
        /*001c*/ 	.word	0x00000000
        /*0020*/ 	.short	0x0006
        /*0022*/ 	.short	0x0028
        /*0024*/ 	.byte	0x00, 0xf5, 0x21, 0x00


	//----- nvinfo : EIATTR_KPARAM_INFO
	.align		4
.L_11:
        /*0028*/ 	.byte	0x04, 0x17
        /*002a*/ 	.short	(.L_13 - .L_12)
.L_12:
        /*002c*/ 	.word	0x00000000
        /*0030*/ 	.short	0x0005
        /*0032*/ 	.short	0x0020
        /*0034*/ 	.byte	0x00, 0xf5, 0x21, 0x00


	//----- nvinfo : EIATTR_KPARAM_INFO
	.align		4
.L_13:
        /*0038*/ 	.byte	0x04, 0x17
        /*003a*/ 	.short	(.L_15 - .L_14)
.L_14:
        /*003c*/ 	.word	0x00000000
        /*0040*/ 	.short	0x0004
        /*0042*/ 	.short	0x0018
        /*0044*/ 	.byte	0x00, 0xf5, 0x21, 0x00


	//----- nvinfo : EIATTR_KPARAM_INFO
	.align		4
.L_15:
        /*0048*/ 	.byte	0x04, 0x17
        /*004a*/ 	.short	(.L_17 - .L_16)
.L_16:
        /*004c*/ 	.word	0x00000000
        /*0050*/ 	.short	0x0003
        /*0052*/ 	.short	0x0010
        /*0054*/ 	.byte	0x00, 0xf0, 0x11, 0x00


	//----- nvinfo : EIATTR_KPARAM_INFO
	.align		4
.L_17:
        /*0058*/ 	.byte	0x04, 0x17
        /*005a*/ 	.short	(.L_19 - .L_18)
.L_18:
        /*005c*/ 	.word	0x00000000
        /*0060*/ 	.short	0x0002
        /*0062*/ 	.short	0x0008
        /*0064*/ 	.byte	0x00, 0xf5, 0x21, 0x00


	//----- nvinfo : EIATTR_KPARAM_INFO
	.align		4
.L_19:
        /*0068*/ 	.byte	0x04, 0x17
        /*006a*/ 	.short	(.L_21 - .L_20)
.L_20:
        /*006c*/ 	.word	0x00000000
        /*0070*/ 	.short	0x0001
        /*0072*/ 	.short	0x0004
        /*0074*/ 	.byte	0x00, 0xf0, 0x11, 0x00


	//----- nvinfo : EIATTR_KPARAM_INFO
	.align		4
.L_21:
        /*0078*/ 	.byte	0x04, 0x17
        /*007a*/ 	.short	(.L_23 - .L_22)
.L_22:
        /*007c*/ 	.word	0x00000000
        /*0080*/ 	.short	0x0000
        /*0082*/ 	.short	0x0000
        /*0084*/ 	.byte	0x00, 0xf0, 0x11, 0x00


	//----- nvinfo : EIATTR_SPARSE_MMA_MASK
	.align		4
.L_23:
        /*0088*/ 	.byte	0x03, 0x50
        /*008a*/ 	.short	0x0000


	//----- nvinfo : EIATTR_MAXREG_COUNT
	.align		4
        /*008c*/ 	.byte	0x03, 0x1b
        /*008e*/ 	.short	0x00ff


	//----- nvinfo : EIATTR_NUM_BARRIERS
	.align		4
        /*0090*/ 	.byte	0x02, 0x4c
        /*0092*/ 	.byte	0x01
	.zero		1


	//----- nvinfo : EIATTR_MERCURY_ISA_VERSION
	.align		4
        /*0094*/ 	.byte	0x03, 0x5f
        /*0096*/ 	.short	0x0101


	//----- nvinfo : EIATTR_VRC_CTA_INIT_COUNT
	.align		4
        /*0098*/ 	.byte	0x02, 0x4a
	.zero		1
	.zero		1


	//----- nvinfo : EIATTR_EXIT_INSTR_OFFSETS
	.align		4
        /*009c*/ 	.byte	0x04, 0x1c
        /*009e*/ 	.short	(.L_25 - .L_24)


	//   ....[0]....
.L_24:
        /*00a0*/ 	.word	0x00000030


	//   ....[1]....
        /*00a4*/ 	.word	0x00000bd0


	//----- nvinfo : EIATTR_CRS_STACK_SIZE
	.align		4
.L_25:
        /*00a8*/ 	.byte	0x04, 0x1e
        /*00aa*/ 	.short	(.L_27 - .L_26)
.L_26:
        /*00ac*/ 	.word	0x00000000


	//----- nvinfo : EIATTR_CBANK_PARAM_SIZE
	.align		4
.L_27:
        /*00b0*/ 	.byte	0x03, 0x19
        /*00b2*/ 	.short	0x0038


	//----- nvinfo : EIATTR_PARAM_CBANK
	.align		4
        /*00b4*/ 	.byte	0x04, 0x0a
        /*00b6*/ 	.short	(.L_29 - .L_28)
	.align		4
.L_28:
        /*00b8*/ 	.word	index@(.nv.constant0._Z22MeshIntersectionKerneliiPKfiS0_S0_S0_Pf)
        /*00bc*/ 	.short	0x0380
        /*00be*/ 	.short	0x0038


	//----- nvinfo : EIATTR_SW_WAR
	.align		4
.L_29:
        /*00c0*/ 	.byte	0x04, 0x36
        /*00c2*/ 	.short	(.L_31 - .L_30)
.L_30:
        /*00c4*/ 	.word	0x00000008
.L_31:


//--------------------- .nv.callgraph             --------------------------
	.section	.nv.callgraph,"",@"SHT_CUDA_CALLGRAPH"
	.align	4
	.sectionentsize	8
	.align		4
        /*0000*/ 	.word	0x00000000
	.align		4
        /*0004*/ 	.word	0xffffffff
	.align		4
        /*0008*/ 	.word	0x00000000
	.align		4
        /*000c*/ 	.word	0xfffffffe
	.align		4
        /*0010*/ 	.word	0x00000000
	.align		4
        /*0014*/ 	.word	0xfffffffd
	.align		4
        /*0018*/ 	.word	0x00000000
	.align		4
        /*001c*/ 	.word	0xfffffffc


//--------------------- .text._Z22MeshIntersectionKerneliiPKfiS0_S0_S0_Pf --------------------------
	.section	.text._Z22MeshIntersectionKerneliiPKfiS0_S0_S0_Pf,"ax",@progbits
	.align	128
        .global         _Z22MeshIntersectionKerneliiPKfiS0_S0_S0_Pf
        .type           _Z22MeshIntersectionKerneliiPKfiS0_S0_S0_Pf,@function
        .size           _Z22MeshIntersectionKerneliiPKfiS0_S0_S0_Pf,(.L_x_12 - _Z22MeshIntersectionKerneliiPKfiS0_S0_S0_Pf)
        .other          _Z22MeshIntersectionKerneliiPKfiS0_S0_S0_Pf,@"STO_CUDA_ENTRY STV_DEFAULT"
_Z22MeshIntersectionKerneliiPKfiS0_S0_S0_Pf:
.text._Z22MeshIntersectionKerneliiPKfiS0_S0_S0_Pf:
[----:B------:R-:W-:Y:S08]  /*0000*/  LDC R1, c[0x0][0x37c] ;  /* 0x0000df00ff017b82 */ /* 0x000ff00000000800 */
[----:B------:R-:W0:Y:S02]  /*0010*/  LDC R0, c[0x0][0x390] ;  /* 0x0000e400ff007b82 */ /* 0x000e240000000800 */
[----:B0-----:R-:W-:-:S13]  /*0020*/  ISETP.GE.AND P0, PT, R0, 0x1, PT ;  /* 0x000000010000780c */ /* 0x001fda0003f06270 */
[----:B------:R-:W-:Y:S05]  /*0030*/  @!P0 EXIT ;  /* 0x000000000000894d */ /* 0x000fea0003800000 */
[----:B------:R-:W0:Y:S01]  /*0040*/  S2R R0, SR_TID.X ;  /* 0x0000000000007919 */ /* 0x000e220000002100 */
[----:B------:R-:W1:Y:S01]  /*0050*/  LDCU UR14, c[0x0][0x360] ;  /* 0x00006c00ff0e77ac */ /* 0x000e620008000800 */
[----:B------:R-:W0:Y:S01]  /*0060*/  S2R R3, SR_CTAID.Y ;  /* 0x0000000000037919 */ /* 0x000e220000002600 */
[----:B------:R-:W1:Y:S01]  /*0070*/  LDCU UR5, c[0x0][0x374] ;  /* 0x00006e80ff0577ac */ /* 0x000e620008000800 */
[----:B------:R-:W2:Y:S01]  /*0080*/  LDCU.64 UR12, c[0x0][0x358] ;  /* 0x00006b00ff0c77ac */ /* 0x000ea20008000a00 */
[----:B------:R-:W-:Y:S01]  /*0090*/  UMOV UR4, URZ ;  /* 0x000000ff00047c82 */ /* 0x000fe20008000000 */
[----:B-1----:R-:W-:Y:S02]  /*00a0*/  UIMAD UR5, UR14, UR5, URZ ;  /* 0x000000050e0572a4 */ /* 0x002fe4000f8e02ff */
[----:B0-2---:R-:W-:-:S10]  /*00b0*/  IMAD R4, R3, UR14, R0 ;  /* 0x0000000e03047c24 */ /* 0x005fd4000f8e0200 */
.L_x_10:
[----:B0-----:R-:W0:Y:S01]  /*00c0*/  LDCU UR8, c[0x0][0x390] ;  /* 0x00007200ff0877ac */ /* 0x001e220008000800 */
[----:B------:R-:W-:Y:S01]  /*00d0*/  MOV R22, UR4 ;  /* 0x0000000400167c02 */ /* 0x000fe20008000f00 */
[----:B------:R-:W-:Y:S01]  /*00e0*/  BSSY.RECONVERGENT B0, `(.L_x_0) ;  /* 0x0000025000007945 */ /* 0x000fe20003800200 */
[----:B------:R-:W-:-:S04]  /*00f0*/  UIADD3 UR6, UPT, UPT, UR4, 0x400, URZ ;  /* 0x0000040004067890 */ /* 0x000fc8000fffe0ff */
[----:B0-----:R-:W-:Y:S02]  /*0100*/  UISETP.LT.AND UP0, UPT, UR6, UR8, UPT ;  /* 0x000000080600728c */ /* 0x001fe4000bf01270 */
[----:B------:R-:W-:Y:S02]  /*0110*/  UISETP.GE.AND UP1, UPT, UR6, UR8, UPT ;  /* 0x000000080600728c */ /* 0x000fe4000bf26270 */
[----:B------:R-:W-:-:S04]  /*0120*/  USEL UR7, UR6, UR8, UP0 ;  /* 0x0000000806077287 */ /* 0x000fc80008000000 */
[----:B------:R-:W-:-:S03]  /*0130*/  UIADD3 UR9, UPT, UPT, UR7, -UR4, URZ ;  /* 0x8000000407097290 */ /* 0x000fc6000fffe0ff */
[----:B------:R-:W-:Y:S01]  /*0140*/  UMOV UR4, UR6 ;  /* 0x0000000600047c82 */ /* 0x000fe20008000000 */
[----:B------:R-:W-:-:S06]  /*0150*/  UIMAD UR7, UR9, 0x3, URZ ;  /* 0x00000003090778a4 */ /* 0x000fcc000f8e02ff */
[----:B------:R-:W-:-:S13]  /*0160*/  ISETP.GE.AND P0, PT, R0, UR7, PT ;  /* 0x0000000700007c0c */ /* 0x000fda000bf06270 */
[----:B------:R-:W-:Y:S05]  /*0170*/  @P0 BRA `(.L_x_1) ;  /* 0x00000000006c0947 */ /* 0x000fea0003800000 */
[----:B------:R-:W0:Y:S01]  /*0180*/  S2R R20, SR_CgaCtaId ;  /* 0x0000000000147919 */ /* 0x000e220000008800 */
[----:B------:R-:W1:Y:S01]  /*0190*/  LDC.64 R2, c[0x0][0x398] ;  /* 0x0000e600ff027b82 */ /* 0x000e620000000a00 */
[----:B------:R-:W-:-:S04]  /*01a0*/  MOV R5, 0x400 ;  /* 0x0000040000057802 */ /* 0x000fc80000000f00 */
[C---:B------:R-:W-:Y:S02]  /*01b0*/  IADD3 R10, PT, PT, R5.reuse, 0x3000, RZ ;  /* 0x00003000050a7810 */ /* 0x040fe40007ffe0ff */
[----:B------:R-:W-:Y:S01]  /*01c0*/  IADD3 R11, PT, PT, R5, 0x6000, RZ ;  /* 0x00006000050b7810 */ /* 0x000fe20007ffe0ff */
[----:B------:R-:W2:Y:S08]  /*01d0*/  LDC.64 R6, c[0x0][0x3a0] ;  /* 0x0000e800ff067b82 */ /* 0x000eb00000000a00 */
[----:B------:R-:W3:Y:S01]  /*01e0*/  LDC.64 R8, c[0x0][0x3a8] ;  /* 0x0000ea00ff087b82 */ /* 0x000ee20000000a00 */
[----:B0-----:R-:W-:-:S02]  /*01f0*/  LEA R16, R20, R5, 0x18 ;  /* 0x0000000514107211 */ /* 0x001fc400078ec0ff */
[C---:B------:R-:W-:Y:S02]  /*0200*/  LEA R18, R20.reuse, R10, 0x18 ;  /* 0x0000000a14127211 */ /* 0x040fe400078ec0ff */
[----:B------:R-:W-:Y:S02]  /*0210*/  LEA R20, R20, R11, 0x18 ;  /* 0x0000000b14147211 */ /* 0x000fe400078ec0ff */
[----:B------:R-:W-:-:S07]  /*0220*/  MOV R5, R0 ;  /* 0x0000000000057202 */ /* 0x000fce0000000f00 */
.L_x_2:
[----:B------:R-:W-:-:S04]  /*0230*/  IMAD R15, R22, 0x3, R5 ;  /* 0x00000003160f7824 */ /* 0x000fc800078e0205 */
[----:B01----:R-:W-:-:S04]  /*0240*/  IMAD.WIDE R10, R15, 0x4, R2 ;  /* 0x000000040f0a7825 */ /* 0x003fc800078e0202 */
[C---:B--2---:R-:W-:Y:S02]  /*0250*/  IMAD.WIDE R12, R15.reuse, 0x4, R6 ;  /* 0x000000040f0c7825 */ /* 0x044fe400078e0206 */
[----:B------:R-:W2:Y:S02]  /*0260*/  LDG.E R10, desc[UR12][R10.64] ;  /* 0x0000000c0a0a7981 */ /* 0x000ea4000c1e1900 */
[----:B---3--:R-:W-:Y:S02]  /*0270*/  IMAD.WIDE R14, R15, 0x4, R8 ;  /* 0x000000040f0e7825 */ /* 0x008fe400078e0208 */
[----:B------:R-:W3:Y:S04]  /*0280*/  LDG.E R12, desc[UR12][R12.64] ;  /* 0x0000000c0c0c7981 */ /* 0x000ee8000c1e1900 */
[----:B------:R-:W4:Y:S01]  /*0290*/  LDG.E R14, desc[UR12][R14.64] ;  /* 0x0000000c0e0e7981 */ /* 0x000f22000c1e1900 */
[----:B------:R-:W-:-:S02]  /*02a0*/  LEA R17, R5, R16, 0x2 ;  /* 0x0000001005117211 */ /* 0x000fc400078e10ff */
[C---:B------:R-:W-:Y:S02]  /*02b0*/  LEA R19, R5.reuse, R18, 0x2 ;  /* 0x0000001205137211 */ /* 0x040fe400078e10ff */
[C---:B------:R-:W-:Y:S02]  /*02c0*/  LEA R21, R5.reuse, R20, 0x2 ;  /* 0x0000001405157211 */ /* 0x040fe400078e10ff */
[----:B------:R-:W-:-:S04]  /*02d0*/  IADD3 R5, PT, PT, R5, UR14, RZ ;  /* 0x0000000e05057c10 */ /* 0x000fc8000fffe0ff */
[----:B------:R-:W-:Y:S01]  /*02e0*/  ISETP.GE.AND P0, PT, R5, UR7, PT ;  /* 0x0000000705007c0c */ /* 0x000fe2000bf06270 */
[----:B--2---:R0:W-:Y:S04]  /*02f0*/  STS [R17], R10 ;  /* 0x0000000a11007388 */ /* 0x0041e80000000800 */
[----:B---3--:R0:W-:Y:S04]  /*0300*/  STS [R19], R12 ;  /* 0x0000000c13007388 */ /* 0x0081e80000000800 */
[----:B----4-:R0:W-:Y:S04]  /*0310*/  STS [R21], R14 ;  /* 0x0000000e15007388 */ /* 0x0101e80000000800 */
[----:B------:R-:W-:Y:S05]  /*0320*/  @!P0 BRA `(.L_x_2) ;  /* 0xfffffffc00c08947 */ /* 0x000fea000383ffff */
.L_x_1:
[----:B------:R-:W-:Y:S05]  /*0330*/  BSYNC.RECONVERGENT B0 ;  /* 0x0000000000007941 */ /* 0x000fea0003800200 */
.L_x_0:
[----:B------:R-:W1:Y:S01]  /*0340*/  LDCU UR6, c[0x0][0x384] ;  /* 0x00007080ff0677ac */ /* 0x000e620008000800 */
[----:B------:R-:W-:Y:S01]  /*0350*/  BSSY.RECONVERGENT B0, `(.L_x_3) ;  /* 0x0000085000007945 */ /* 0x000fe20003800200 */
[----:B------:R-:W-:Y:S01]  /*0360*/  BAR.SYNC.DEFER_BLOCKING 0x0 ;  /* 0x0000000000007b1d */ /* 0x000fe20000010000 */
[----:B-1----:R-:W-:-:S13]  /*0370*/  ISETP.GE.AND P0, PT, R4, UR6, PT ;  /* 0x0000000604007c0c */ /* 0x002fda000bf06270 */
[----:B------:R-:W-:Y:S05]  /*0380*/  @P0 BRA `(.L_x_4) ;  /* 0x0000000800040947 */ /* 0x000fea0003800000 */
[----:B------:R-:W-:-:S07]  /*0390*/  MOV R5, R4 ;  /* 0x0000000400057202 */ /* 0x000fce0000000f00 */
.L_x_9:
[----:B0-----:R-:W1:Y:S01]  /*03a0*/  LDC.64 R2, c[0x0][0x388] ;  /* 0x0000e200ff027b82 */ /* 0x001e620000000a00 */
[----:B------:R-:W-:Y:S01]  /*03b0*/  UISETP.GE.AND UP0, UPT, UR9, 0x1, UPT ;  /* 0x000000010900788c */ /* 0x000fe2000bf06270 */
[----:B------:R-:W-:-:S05]  /*03c0*/  LEA R7, R5, R5, 0x1 ;  /* 0x0000000505077211 */ /* 0x000fca00078e08ff */
[----:B-1----:R-:W-:-:S03]  /*03d0*/  IMAD.WIDE R2, R7, 0x4, R2 ;  /* 0x0000000407027825 */ /* 0x002fc600078e0202 */
[----:B------:R-:W-:Y:S05]  /*03e0*/  BRA.U !UP0, `(.L_x_5) ;  /* 0x0000000508dc7547 */ /* 0x000fea000b800000 */
[----:B------:R-:W2:Y:S04]  /*03f0*/  LDG.E R6, desc[UR12][R2.64] ;  /* 0x0000000c02067981 */ /* 0x000ea8000c1e1900 */
[----:B------:R-:W3:Y:S04]  /*0400*/  LDG.E R7, desc[UR12][R2.64+0x4] ;  /* 0x0000040c02077981 */ /* 0x000ee8000c1e1900 */
[----:B------:R1:W4:Y:S01]  /*0410*/  LDG.E R8, desc[UR12][R2.64+0x8] ;  /* 0x0000080c02087981 */ /* 0x000322000c1e1900 */
[----:B------:R-:W5:Y:S01]  /*0420*/  S2UR UR7, SR_CgaCtaId ;  /* 0x00000000000779c3 */ /* 0x000f620000008800 */
[----:B------:R-:W-:Y:S01]  /*0430*/  UMOV UR6, 0x400 ;  /* 0x0000040000067882 */ /* 0x000fe20000000000 */
[----:B------:R-:W-:Y:S01]  /*0440*/  HFMA2 R9, -RZ, RZ, 0, 0 ;  /* 0x00000000ff097431 */ /* 0x000fe200000001ff */
[----:B------:R-:W-:-:S02]  /*0450*/  UIADD3 UR10, UPT, UPT, UR6, 0x3000, URZ ;  /* 0x00003000060a7890 */ /* 0x000fc4000fffe0ff */
[----:B------:R-:W-:-:S03]  /*0460*/  UIADD3 UR11, UPT, UPT, UR6, 0x6000, URZ ;  /* 0x00006000060b7890 */ /* 0x000fc6000fffe0ff */
[----:B0-----:R-:W1:Y:S01]  /*0470*/  LDC.64 R14, c[0x0][0x3b0] ;  /* 0x0000ec00ff0e7b82 */ /* 0x001e620000000a00 */
[----:B-----5:R-:W-:Y:S02]  /*0480*/  ULEA UR8, UR7, UR6, 0x18 ;  /* 0x0000000607087291 */ /* 0x020fe4000f8ec0ff */
[----:B------:R-:W-:Y:S02]  /*0490*/  ULEA UR10, UR7, UR10, 0x18 ;  /* 0x0000000a070a7291 */ /* 0x000fe4000f8ec0ff */
[----:B------:R-:W-:Y:S02]  /*04a0*/  UIADD3 UR6, UPT, UPT, UR8, 0x4, URZ ;  /* 0x0000000408067890 */ /* 0x000fe4000fffe0ff */
[----:B------:R-:W-:Y:S02]  /*04b0*/  ULEA UR8, UR7, UR11, 0x18 ;  /* 0x0000000b07087291 */ /* 0x000fe4000f8ec0ff */
[----:B------:R-:W-:Y:S01]  /*04c0*/  UIADD3 UR7, UPT, UPT, UR10, 0x4, URZ ;  /* 0x000000040a077890 */ /* 0x000fe2000fffe0ff */
[----:B-1----:R-:W-:Y:S01]  /*04d0*/  IMAD.WIDE R2, R5, 0x4, R14 ;  /* 0x0000000405027825 */ /* 0x002fe200078e020e */
[----:B------:R-:W-:Y:S01]  /*04e0*/  UIADD3 UR8, UPT, UPT, UR8, 0x8, URZ ;  /* 0x0000000808087890 */ /* 0x000fe2000fffe0ff */
[----:B------:R-:W-:-:S03]  /*04f0*/  MOV R15, UR6 ;  /* 0x00000006000f7c02 */ /* 0x000fc60008000f00 */
[----:B------:R-:W-:Y:S02]  /*0500*/  MOV R16, UR7 ;  /* 0x0000000700107c02 */ /* 0x000fe40008000f00 */
[----:B------:R-:W-:Y:S01]  /*0510*/  MOV R17, UR8 ;  /* 0x0000000800117c02 */ /* 0x000fe20008000f00 */
[----:B--2---:R-:W-:Y:S01]  /*0520*/  FADD R11, R6, 10 ;  /* 0x41200000060b7421 */ /* 0x004fe20000000000 */
[----:B---3--:R-:W-:-:S03]  /*0530*/  FADD R10, R7, -R7 ;  /* 0x80000007070a7221 */ /* 0x008fc60000000000 */
[----:B------:R-:W-:Y:S01]  /*0540*/  FADD R14, -R6, R11 ;  /* 0x0000000b060e7221 */ /* 0x000fe20000000100 */
[----:B----4-:R-:W-:-:S07]  /*0550*/  FADD R12, R8, -R8 ;  /* 0x80000008080c7221 */ /* 0x010fce0000000000 */
.L_x_8:
[----:B0-----:R-:W0:Y:S01]  /*0560*/  LDS R18, [R15+-0x4] ;  /* 0xfffffc000f127984 */ /* 0x001e220000000800 */
[----:B------:R-:W-:Y:S01]  /*0570*/  IADD3 R9, PT, PT, R9, 0x1, RZ ;  /* 0x0000000109097810 */ /* 0x000fe20007ffe0ff */
[----:B------:R-:W-:Y:S02]  /*0580*/  BSSY.RECONVERGENT B1, `(.L_x_6) ;  /* 0x0000059000017945 */ /* 0x000fe40003800200 */
[----:B------:R-:W1:Y:S04]  /*0590*/  LDS R23, [R16+0x4] ;  /* 0x0000040010177984 */ /* 0x000e680000000800 */
[----:B------:R-:W2:Y:S04]  /*05a0*/  LDS R26, [R16] ;  /* 0x00000000101a7984 */ /* 0x000ea80000000800 */
[----:B------:R-:W3:Y:S04]  /*05b0*/  LDS R20, [R16+-0x4] ;  /* 0xfffffc0010147984 */ /* 0x000ee80000000800 */
[----:B------:R-:W4:Y:S04]  /*05c0*/  LDS R21, [R15+0x4] ;  /* 0x000004000f157984 */ /* 0x000f280000000800 */
[----:B------:R-:W5:Y:S04]  /*05d0*/  LDS R24, [R15] ;  /* 0x000000000f187984 */ /* 0x000f680000000800 */
[----:B------:R-:W5:Y:S04]  /*05e0*/  LDS R28, [R17+-0x4] ;  /* 0xfffffc00111c7984 */ /* 0x000f680000000800 */
[----:B------:R-:W5:Y:S04]  /*05f0*/  LDS R22, [R17+-0x8] ;  /* 0xfffff80011167984 */ /* 0x000f680000000800 */
[----:B------:R-:W5:Y:S01]  /*0600*/  LDS R31, [R17] ;  /* 0x00000000111f7984 */ /* 0x000f620000000800 */
[--C-:B0-----:R-:W-:Y:S01]  /*0610*/  FADD R13, -R6, R18.reuse ;  /* 0x00000012060d7221 */ /* 0x101fe20000000100 */
[----:B------:R-:W-:Y:S01]  /*0620*/  FADD R18, -R11, R18 ;  /* 0x000000120b127221 */ /* 0x000fe20000000100 */
[----:B-1----:R-:W-:Y:S01]  /*0630*/  FADD R23, -R8, R23 ;  /* 0x0000001708177221 */ /* 0x002fe20000000100 */
[----:B--2---:R-:W-:-:S03]  /*0640*/  FADD R29, -R7, R26 ;  /* 0x0000001a071d7221 */ /* 0x004fc60000000100 */
[----:B------:R-:W-:Y:S01]  /*0650*/  FMUL R26, R13, R23 ;  /* 0x000000170d1a7220 */ /* 0x000fe20000400000 */
[----:B------:R-:W-:Y:S01]  /*0660*/  FMUL R35, R23, R18 ;  /* 0x0000001217237220 */ /* 0x000fe20000400000 */
[--C-:B---3--:R-:W-:Y:S01]  /*0670*/  FADD R19, -R6, R20.reuse ;  /* 0x0000001406137221 */ /* 0x108fe20000000100 */
[----:B------:R-:W-:Y:S01]  /*0680*/  FADD R20, -R11, R20 ;  /* 0x000000140b147221 */ /* 0x000fe20000000100 */
[----:B----4-:R-:W-:Y:S01]  /*0690*/  FADD R21, -R8, R21 ;  /* 0x0000001508157221 */ /* 0x010fe20000000100 */
[----:B-----5:R-:W-:-:S03]  /*06a0*/  FADD R27, -R7, R24 ;  /* 0x00000018071b7221 */ /* 0x020fc60000000100 */
[C---:B------:R-:W-:Y:S01]  /*06b0*/  FMUL R24, R21.reuse, R29 ;  /* 0x0000001d15187220 */ /* 0x040fe20000400000 */
[CC--:B------:R-:W-:Y:S01]  /*06c0*/  FFMA R26, R21.reuse, R19.reuse, -R26 ;  /* 0x00000013151a7223 */ /* 0x0c0fe2000000081a */
[-C--:B------:R-:W-:Y:S01]  /*06d0*/  FFMA R30, R21, R20.reuse, -R35 ;  /* 0x00000014151e7223 */ /* 0x080fe20000000823 */
[----:B------:R-:W-:Y:S01]  /*06e0*/  FADD R25, -R7, R28 ;  /* 0x0000001c07197221 */ /* 0x000fe20000000100 */
[C---:B------:R-:W-:Y:S01]  /*06f0*/  FMUL R28, R27.reuse, R19 ;  /* 0x000000131b1c7220 */ /* 0x040fe20000400000 */
[C---:B------:R-:W-:Y:S01]  /*0700*/  FFMA R24, R27.reuse, R23, -R24 ;  /* 0x000000171b187223 */ /* 0x040fe20000000818 */
[----:B------:R-:W-:Y:S01]  /*0710*/  FMUL R20, R27, R20 ;  /* 0x000000141b147220 */ /* 0x000fe20000400000 */
[----:B------:R-:W-:Y:S01]  /*0720*/  FADD R33, -R6, R22 ;  /* 0x0000001606217221 */ /* 0x000fe20000000100 */
[----:B------:R-:W-:Y:S01]  /*0730*/  FMUL R35, R26, R25 ;  /* 0x000000191a237220 */ /* 0x000fe20000400000 */
[----:B------:R-:W-:Y:S01]  /*0740*/  FFMA R28, R13, R29, -R28 ;  /* 0x0000001d0d1c7223 */ /* 0x000fe2000000081c */
[----:B------:R-:W-:Y:S01]  /*0750*/  FADD R22, -R11, R22 ;  /* 0x000000160b167221 */ /* 0x000fe20000000100 */
[----:B------:R-:W-:Y:S01]  /*0760*/  FADD R31, -R8, R31 ;  /* 0x0000001f081f7221 */ /* 0x000fe20000000100 */
[----:B------:R-:W-:Y:S01]  /*0770*/  FFMA R35, R24, R33, R35 ;  /* 0x0000002118237223 */ /* 0x000fe20000000023 */
[----:B------:R-:W-:Y:S01]  /*0780*/  FMUL R37, R25, R30 ;  /* 0x0000001e19257220 */ /* 0x000fe20000400000 */
[----:B------:R-:W-:Y:S01]  /*0790*/  FFMA R20, R29, R18, -R20 ;  /* 0x000000121d147223 */ /* 0x000fe20000000814 */
[----:B------:R-:W-:Y:S01]  /*07a0*/  MOV R18, 0x3f800000 ;  /* 0x3f80000000127802 */ /* 0x000fe20000000f00 */
[----:B------:R-:W-:Y:S01]  /*07b0*/  FFMA R28, R28, R31, R35 ;  /* 0x0000001f1c1c7223 */ /* 0x000fe20000000023 */
[----:B------:R-:W-:-:S04]  /*07c0*/  FFMA R22, R24, R22, R37 ;  /* 0x0000001618167223 */ /* 0x000fc80000000025 */
[----:B------:R-:W-:Y:S01]  /*07d0*/  FFMA R22, R31, R20, R22 ;  /* 0x000000141f167223 */ /* 0x000fe20000000016 */
[----:B------:R-:W-:-:S04]  /*07e0*/  FSETP.GEU.AND P0, PT, R28, RZ, PT ;  /* 0x000000ff1c00720b */ /* 0x000fc80003f0e000 */
[----:B------:R-:W-:Y:S02]  /*07f0*/  FSEL R20, -R18, 1, !P0 ;  /* 0x3f80000012147808 */ /* 0x000fe40004000100 */
[----:B------:R-:W-:-:S04]  /*0800*/  FSETP.GEU.AND P0, PT, R22, RZ, PT ;  /* 0x000000ff1600720b */ /* 0x000fc80003f0e000 */
[----:B------:R-:W-:Y:S01]  /*0810*/  FSEL R22, -R18, 1, !P0 ;  /* 0x3f80000012167808 */ /* 0x000fe20004000100 */
[----:B------:R-:W-:Y:S01]  /*0820*/  F2I.TRUNC.NTZ R20, R20 ;  /* 0x0000001400147305 */ /* 0x000fe2000020f100 */
[----:B------:R-:W-:-:S07]  /*0830*/  ISETP.GE.AND P0, PT, R9, UR9, PT ;  /* 0x0000000909007c0c */ /* 0x000fce000bf06270 */
[----:B------:R-:W0:Y:S02]  /*0840*/  F2I.TRUNC.NTZ R35, R22 ;  /* 0x0000001600237305 */ /* 0x000e24000020f100 */
[----:B0-----:R-:W-:-:S13]  /*0850*/  ISETP.NE.AND P1, PT, R20, R35, PT ;  /* 0x000000231400720c */ /* 0x001fda0003f25270 */
[----:B------:R-:W-:Y:S05]  /*0860*/  @!P1 BRA `(.L_x_7) ;  /* 0x0000000000a89947 */ /* 0x000fea0003800000 */
[----:B------:R-:W-:Y:S01]  /*0870*/  FMUL R37, R14, R21 ;  /* 0x000000150e257220 */ /* 0x000fe20000400000 */
[----:B------:R-:W-:Y:S01]  /*0880*/  FMUL R35, R12, R27 ;  /* 0x0000001b0c237220 */ /* 0x000fe20000400000 */
[----:B------:R-:W-:Y:S01]  /*0890*/  FMUL R24, R14, R23 ;  /* 0x000000170e187220 */ /* 0x000fe20000400000 */
[----:B------:R-:W-:Y:S01]  /*08a0*/  FMUL R28, R10, R19 ;  /* 0x000000130a1c7220 */ /* 0x000fe20000400000 */
[----:B------:R-:W-:Y:S01]  /*08b0*/  FFMA R22, R12, R13, -R37 ;  /* 0x0000000d0c167223 */ /* 0x000fe20000000825 */
[C---:B------:R-:W-:Y:S01]  /*08c0*/  FFMA R20, R10.reuse, R21, -R35 ;  /* 0x000000150a147223 */ /* 0x040fe20000000823 */
[----:B------:R-:W-:Y:S01]  /*08d0*/  FMUL R35, R10, R13 ;  /* 0x0000000d0a237220 */ /* 0x000fe20000400000 */
[C---:B------:R-:W-:Y:S01]  /*08e0*/  FMUL R37, R12.reuse, R29 ;  /* 0x0000001d0c257220 */ /* 0x040fe20000400000 */
[----:B------:R-:W-:Y:S01]  /*08f0*/  FMUL R22, R29, R22 ;  /* 0x000000161d167220 */ /* 0x000fe20000400000 */
[----:B------:R-:W-:Y:S01]  /*0900*/  FFMA R26, R12, R19, -R24 ;  /* 0x000000130c1a7223 */ /* 0x000fe20000000818 */
[----:B------:R-:W-:Y:S01]  /*0910*/  FFMA R28, R14, R29, -R28 ;  /* 0x0000001d0e1c7223 */ /* 0x000fe2000000081c */
[----:B------:R-:W-:Y:S01]  /*0920*/  FFMA R24, R10, R23, -R37 ;  /* 0x000000170a187223 */ /* 0x000fe20000000825 */
[----:B------:R-:W-:Y:S01]  /*0930*/  FFMA R22, R19, R20, R22 ;  /* 0x0000001413167223 */ /* 0x000fe20000000016 */
[----:B------:R-:W-:Y:S01]  /*0940*/  FFMA R20, R14, R27, -R35 ;  /* 0x0000001b0e147223 */ /* 0x000fe20000000823 */
[----:B------:R-:W-:-:S03]  /*0950*/  FMUL R26, R25, R26 ;  /* 0x0000001a191a7220 */ /* 0x000fc60000400000 */
[----:B------:R-:W-:Y:S01]  /*0960*/  FFMA R20, R23, R20, R22 ;  /* 0x0000001417147223 */ /* 0x000fe20000000016 */
[----:B------:R-:W-:-:S04]  /*0970*/  FFMA R24, R33, R24, R26 ;  /* 0x0000001821187223 */ /* 0x000fc8000000001a */
[----:B------:R-:W-:Y:S01]  /*0980*/  FFMA R24, R31, R28, R24 ;  /* 0x0000001c1f187223 */ /* 0x000fe20000000018 */
[----:B------:R-:W-:-:S04]  /*0990*/  FSETP.GEU.AND P1, PT, R20, RZ, PT ;  /* 0x000000ff1400720b */ /* 0x000fc80003f2e000 */
[----:B------:R-:W-:Y:S02]  /*09a0*/  FSEL R19, -R18, 1, !P1 ;  /* 0x3f80000012137808 */ /* 0x000fe40004800100 */
[----:B------:R-:W-:Y:S02]  /*09b0*/  FSETP.GEU.AND P1, PT, R24, RZ, PT ;  /* 0x000000ff1800720b */ /* 0x000fe40003f2e000 */
[----:B------:R-:W-:Y:S02]  /*09c0*/  F2I.TRUNC.NTZ R29, R19 ;  /* 0x00000013001d7305 */ /* 0x000fe4000020f100 */
[----:B------:R-:W-:-:S06]  /*09d0*/  FSEL R20, -R18, 1, !P1 ;  /* 0x3f80000012147808 */ /* 0x000fcc0004800100 */
[----:B------:R-:W0:Y:S02]  /*09e0*/  F2I.TRUNC.NTZ R20, R20 ;  /* 0x0000001400147305 */ /* 0x000e24000020f100 */
[----:B0-----:R-:W-:-:S13]  /*09f0*/  ISETP.NE.AND P1, PT, R29, R20, PT ;  /* 0x000000141d00720c */ /* 0x001fda0003f25270 */
[----:B------:R-:W-:Y:S05]  /*0a00*/  @P1 BRA `(.L_x_7) ;  /* 0x0000000000401947 */ /* 0x000fea0003800000 */
[----:B------:R-:W-:Y:S01]  /*0a10*/  FMUL R23, R14, R31 ;  /* 0x0000001f0e177220 */ /* 0x000fe20000400000 */
[----:B------:R-:W-:-:S03]  /*0a20*/  FMUL R19, R12, R25 ;  /* 0x000000190c137220 */ /* 0x000fc60000400000 */
[-C--:B------:R-:W-:Y:S01]  /*0a30*/  FFMA R22, R12, R33.reuse, -R23 ;  /* 0x000000210c167223 */ /* 0x080fe20000000817 */
[C---:B------:R-:W-:Y:S01]  /*0a40*/  FMUL R33, R10.reuse, R33 ;  /* 0x000000210a217220 */ /* 0x040fe20000400000 */
[----:B------:R-:W-:Y:S02]  /*0a50*/  FFMA R20, R10, R31, -R19 ;  /* 0x0000001f0a147223 */ /* 0x000fe40000000813 */
[----:B------:R-:W-:Y:S01]  /*0a60*/  FMUL R24, R27, R22 ;  /* 0x000000161b187220 */ /* 0x000fe20000400000 */
[----:B------:R-:W-:-:S03]  /*0a70*/  FFMA R22, R14, R25, -R33 ;  /* 0x000000190e167223 */ /* 0x000fc60000000821 */
[----:B------:R-:W-:-:S04]  /*0a80*/  FFMA R20, R13, R20, R24 ;  /* 0x000000140d147223 */ /* 0x000fc80000000018 */
[----:B------:R-:W-:-:S05]  /*0a90*/  FFMA R20, R21, R22, R20 ;  /* 0x0000001615147223 */ /* 0x000fca0000000014 */
[----:B------:R-:W-:-:S04]  /*0aa0*/  FSETP.GEU.AND P1, PT, R20, RZ, PT ;  /* 0x000000ff1400720b */ /* 0x000fc80003f2e000 */
[----:B------:R-:W-:-:S06]  /*0ab0*/  FSEL R18, -R18, 1, !P1 ;  /* 0x3f80000012127808 */ /* 0x000fcc0004800100 */
[----:B------:R-:W0:Y:S02]  /*0ac0*/  F2I.TRUNC.NTZ R18, R18 ;  /* 0x0000001200127305 */ /* 0x000e24000020f100 */
[----:B0-----:R-:W-:-:S13]  /*0ad0*/  ISETP.NE.AND P1, PT, R18, R29, PT ;  /* 0x0000001d1200720c */ /* 0x001fda0003f25270 */
[----:B------:R-:W-:Y:S05]  /*0ae0*/  @P1 BRA `(.L_x_7) ;  /* 0x0000000000081947 */ /* 0x000fea0003800000 */
[----:B------:R-:W-:-:S05]  /*0af0*/  MOV R13, 0x3d000000 ;  /* 0x3d000000000d7802 */ /* 0x000fca0000000f00 */
[----:B------:R0:W-:Y:S02]  /*0b00*/  REDG.E.ADD.F32.FTZ.RN.STRONG.GPU desc[UR12][R2.64], R13 ;  /* 0x0000000d020079a6 */ /* 0x0001e4000c12f30c */
.L_x_7:
[----:B------:R-:W-:Y:S05]  /*0b10*/  BSYNC.RECONVERGENT B1 ;  /* 0x0000000000017941 */ /* 0x000fea0003800200 */
.L_x_6:
[----:B------:R-:W-:Y:S02]  /*0b20*/  IADD3 R15, PT, PT, R15, 0xc, RZ ;  /* 0x0000000c0f0f7810 */ /* 0x000fe40007ffe0ff */
[----:B------:R-:W-:Y:S02]  /*0b30*/  IADD3 R16, PT, PT, R16, 0xc, RZ ;  /* 0x0000000c10107810 */ /* 0x000fe40007ffe0ff */
[----:B------:R-:W-:Y:S01]  /*0b40*/  IADD3 R17, PT, PT, R17, 0xc, RZ ;  /* 0x0000000c11117810 */ /* 0x000fe20007ffe0ff */
[----:B------:R-:W-:Y:S06]  /*0b50*/  @!P0 BRA `(.L_x_8) ;  /* 0xfffffff800808947 */ /* 0x000fec000383ffff */
.L_x_5:
[----:B------:R-:W1:Y:S01]  /*0b60*/  LDCU UR6, c[0x0][0x384] ;  /* 0x00007080ff0677ac */ /* 0x000e620008000800 */
[----:B------:R-:W-:-:S04]  /*0b70*/  IADD3 R5, PT, PT, R5, UR5, RZ ;  /* 0x0000000505057c10 */ /* 0x000fc8000fffe0ff */
[----:B-1----:R-:W-:-:S13]  /*0b80*/  ISETP.GE.AND P0, PT, R5, UR6, PT ;  /* 0x0000000605007c0c */ /* 0x002fda000bf06270 */
[----:B------:R-:W-:Y:S05]  /*0b90*/  @!P0 BRA `(.L_x_9) ;  /* 0xfffffff800008947 */ /* 0x000fea000383ffff */
.L_x_4:
[----:B------:R-:W-:Y:S05]  /*0ba0*/  BSYNC.RECONVERGENT B0 ;  /* 0x0000000000007941 */ /* 0x000fea0003800200 */
.L_x_3:
[----:B------:R-:W-:Y:S06]  /*0bb0*/  BAR.SYNC.DEFER_BLOCKING 0x0 ;  /* 0x0000000000007b1d */ /* 0x000fec0000010000 */
[----:B------:R-:W-:Y:S05]  /*0bc0*/  BRA.U !UP1, `(.L_x_10) ;  /* 0xfffffff5093c7547 */ /* 0x000fea000b83ffff */
[----:B------:R-:W-:Y:S05]  /*0bd0*/  EXIT ;  /* 0x000000000000794d */ /* 0x000fea0003800000 */
.L_x_11:
[----:B------:R-:W-:-:S00]  /*0be0*/  BRA `(.L_x_11) ;  /* 0xfffffffc00fc7947 */ /* 0x000fc0000383ffff */
[----:B------:R-:W-:-:S00]  /*0bf0*/  NOP ;  /* 0x0000000000007918 */ /* 0x000fc00000000000 */
        /* <DEDUP_REMOVED lines=8> */
.L_x_12:


//--------------------- .nv.shared._Z22MeshIntersectionKerneliiPKfiS0_S0_S0_Pf --------------------------
	.section	.nv.shared._Z22MeshIntersectionKerneliiPKfiS0_S0_S0_Pf,"aw",@nobits
	.sectionflags	@""
	.align	4
.nv.shared._Z22MeshIntersectionKerneliiPKfiS0_S0_S0_Pf:
	.zero		37888


//--------------------- .nv.shared.reserved.0     --------------------------
	.section	.nv.shared.reserved.0,"aw",@nobits
	.weak		__nv_reservedSMEM_offset_0_alias
	.size		__nv_reservedSMEM_offset_0_alias, 0, 64
	.other		__nv_reservedSMEM_offset_0_alias,@"STO_CUDA_RESERVED_SHARED STV_DEFAULT"
__nv_reservedSMEM_offset_0_alias:
	.zero		0
	.zero		64


//--------------------- .nv.constant0._Z22MeshIntersectionKerneliiPKfiS0_S0_S0_Pf --------------------------
	.section	.nv.constant0._Z22MeshIntersectionKerneliiPKfiS0_S0_S0_Pf,"a",@progbits
	.sectionflags	@""
	.align	4
.nv.constant0._Z22MeshIntersectionKerneliiPKfiS0_S0_S0_Pf:
	.zero		952


//--------------------- SYMBOLS --------------------------

	.type		.nv.reservedSmem.offset0,@object
	.size		.nv.reservedSmem.offset0,0x4
	.type		.nv.reservedSmem.cap,@object
	.size		.nv.reservedSmem.cap,0x4
